//
// Generated by NVIDIA NVVM Compiler
//
// Compiler Build ID: CL-36424714
// Cuda compilation tools, release 13.0, V13.0.88
// Based on NVVM 20.0.0
//

.version 9.0
.target sm_100
.address_size 64

	// .globl	_Z12helloFromGPUv
.extern .func  (.param .b32 func_retval0) vprintf
(
	.param .b64 vprintf_param_0,
	.param .b64 vprintf_param_1
)
;
.global .align 1 .b8 $str[39] = {72, 101, 108, 108, 111, 32, 102, 114, 111, 109, 32, 71, 80, 85, 33, 32, 84, 104, 114, 101, 97, 100, 58, 32, 37, 100, 44, 32, 66, 108, 111, 99, 107, 58, 32, 37, 100, 10};

.visible .entry _Z12helloFromGPUv()
{
	.local .align 8 .b8 	__local_depot0[8];
	.reg .b64 	%SP;
	.reg .b64 	%SPL;
	.reg .b32 	%r<5>;
	.reg .b64 	%rd<5>;

	mov.u64 	%SPL, __local_depot0;
	cvta.local.u64 	%SP, %SPL;
	add.u64 	%rd1, %SP, 0;
	add.u64 	%rd2, %SPL, 0;
	mov.u32 	%r1, %tid.x;
	mov.u32 	%r2, %ctaid.x;
	st.local.v2.u32 	[%rd2], {%r1, %r2};
	mov.u64 	%rd3, $str;
	cvta.global.u64 	%rd4, %rd3;
	{ // callseq 0, 0
	.param .b64 param0;
	st.param.b64 	[param0], %rd4;
	.param .b64 param1;
	st.param.b64 	[param1], %rd1;
	.param .b32 retval0;
	call.uni (retval0), 
	vprintf, 
	(
	param0, 
	param1
	);
	ld.param.b32 	%r3, [retval0];
	} // callseq 0
	ret;

}


// ===== COMPILED SASS (sm_100) =====

	.target	sm_100

	.elftype	@"ET_EXEC"


//--------------------- .note.nv.tkinfo           --------------------------
	.section	.note.nv.tkinfo,"",@"SHT_NOTE"
	.sectionflags	@"SHF_NOTE_NV_TKINFO"
	.tkinfo
        /*0018*/ 	.word	0x00000002
        /*0030*/ 	.string	""
        /*0030*/ 	.string	"ptxas"
        /*0030*/ 	.string	"Cuda compilation tools, release 13.0, V13.0.88"
        /*0030*/ 	.string	"Build cuda_13.0.r13.0/compiler.36424714_0"
        /*0030*/ 	.string	"-arch sm_100 -m 64 "



//--------------------- .note.nv.cuinfo           --------------------------
	.section	.note.nv.cuinfo,"",@"SHT_NOTE"
	.sectionflags	@"SHF_NOTE_NV_CUINFO"
        /*0018*/ 	.short	0x0002
        /*001a*/ 	.short	0x0064
        /*001c*/ 	.short	0x0082
	.zero		2


//--------------------- .nv.info                  --------------------------
	.section	.nv.info,"",@"SHT_CUDA_INFO"
	.align	4


	//----- nvinfo : EIATTR_REGCOUNT
	.align		4
        /*0000*/ 	.byte	0x04, 0x2f
        /*0002*/ 	.short	(.L_2 - .L_1)
	.align		4
.L_1:
        /*0004*/ 	.word	index@(_Z12helloFromGPUv)
        /*0008*/ 	.word	0x00000018


	//----- nvinfo : EIATTR_FRAME_SIZE
	.align		4
.L_2:
        /*000c*/ 	.byte	0x04, 0x11
        /*000e*/ 	.short	(.L_4 - .L_3)
	.align		4
.L_3:
        /*0010*/ 	.word	index@(_Z12helloFromGPUv)
        /*0014*/ 	.word	0x00000008


	//----- nvinfo : EIATTR_MIN_STACK_SIZE
	.align		4
.L_4:
        /*0018*/ 	.byte	0x04, 0x12
        /*001a*/ 	.short	(.L_6 - .L_5)
	.align		4
.L_5:
        /*001c*/ 	.word	index@(_Z12helloFromGPUv)
        /*0020*/ 	.word	0x00000008
.L_6:


//--------------------- .nv.compat                --------------------------
	.section	.nv.compat,"",@"SHT_CUDA_COMPAT_INFO"
	.align	4
        /*0000*/ 	.byte	0x02, 0x09, 0x00, 0x00, 0x02, 0x02, 0x01, 0x00, 0x02, 0x05, 0x05, 0x00, 0x03, 0x07, 0x01, 0x01
        /*0010*/ 	.byte	0x02, 0x03, 0x00, 0x00, 0x02, 0x06, 0x01, 0x00, 0x04, 0x0b, 0x08, 0x00, 0x09, 0x00, 0x00, 0x00
        /*0020*/ 	.byte	0x00, 0x00, 0x00, 0x00


//--------------------- .nv.info._Z12helloFromGPUv --------------------------
	.section	.nv.info._Z12helloFromGPUv,"",@"SHT_CUDA_INFO"
	.sectionflags	@""
	.align	4


	//----- nvinfo : EIATTR_CUDA_API_VERSION
	.align		4
        /*0000*/ 	.byte	0x04, 0x37
        /*0002*/ 	.short	(.L_8 - .L_7)
.L_7:
        /*0004*/ 	.word	0x00000082


	//----- nvinfo : EIATTR_SPARSE_MMA_MASK
	.align		4
.L_8:
        /*0008*/ 	.byte	0x03, 0x50
        /*000a*/ 	.short	0x0000


	//----- nvinfo : EIATTR_MAXREG_COUNT
	.align		4
        /*000c*/ 	.byte	0x03, 0x1b
        /*000e*/ 	.short	0x00ff


	//----- nvinfo : EIATTR_EXTERNS
	.align		4
        /*0010*/ 	.byte	0x04, 0x0f
        /*0012*/ 	.short	(.L_10 - .L_9)


	//   ....[0]....
	.align		4
.L_9:
        /*0014*/ 	.word	index@(vprintf)


	//----- nvinfo : EIATTR_MERCURY_ISA_VERSION
	.align		4
.L_10:
        /*0018*/ 	.byte	0x03, 0x5f
        /*001a*/ 	.short	0x0101


	//----- nvinfo : EIATTR_VRC_CTA_INIT_COUNT
	.align		4
        /*001c*/ 	.byte	0x02, 0x4a
	.zero		1
	.zero		1


	//----- nvinfo : EIATTR_SYSCALL_OFFSETS
	.align		4
        /*0020*/ 	.byte	0x04, 0x46
        /*0022*/ 	.short	(.L_12 - .L_11)


	//   ....[0]....
.L_11:
        /*0024*/ 	.word	0x000000f0


	//----- nvinfo : EIATTR_EXIT_INSTR_OFFSETS
	.align		4
.L_12:
        /*0028*/ 	.byte	0x04, 0x1c
        /*002a*/ 	.short	(.L_14 - .L_13)


	//   ....[0]....
.L_13:
        /*002c*/ 	.word	0x00000100


	//----- nvinfo : EIATTR_SW_WAR
	.align		4
.L_14:
        /*0030*/ 	.byte	0x04, 0x36
        /*0032*/ 	.short	(.L_16 - .L_15)
.L_15:
        /*0034*/ 	.word	0x00000008
.L_16:


//--------------------- .nv.callgraph             --------------------------
	.section	.nv.callgraph,"",@"SHT_CUDA_CALLGRAPH"
	.align	4
	.sectionentsize	8
	.align		4
        /*0000*/ 	.word	0x00000000
	.align		4
        /*0004*/ 	.word	0xffffffff
	.align		4
        /*0008*/ 	.word	index@(_Z12helloFromGPUv)
	.align		4
        /*000c*/ 	.word	index@(vprintf)
	.align		4
        /*0010*/ 	.word	0x00000000
	.align		4
        /*0014*/ 	.word	0xfffffffe
	.align		4
        /*0018*/ 	.word	0x00000000
	.align		4
        /*001c*/ 	.word	0xfffffffd
	.align		4
        /*0020*/ 	.word	0x00000000
	.align		4
        /*0024*/ 	.word	0xfffffffc


//--------------------- .nv.constant4             --------------------------
	.section	.nv.constant4,"a",@progbits
	.align	8
	.align		8
.nv.constant4:
        /*0000*/ 	.dword	vprintf
	.align		8
        /*0008*/ 	.dword	$str


//--------------------- .text._Z12helloFromGPUv   --------------------------
	.section	.text._Z12helloFromGPUv,"ax",@progbits
	.align	128
        .global         _Z12helloFromGPUv
        .type           _Z12helloFromGPUv,@function
        .size           _Z12helloFromGPUv,(.L_x_2 - _Z12helloFromGPUv)
        .other          _Z12helloFromGPUv,@"STO_CUDA_ENTRY STV_DEFAULT"
_Z12helloFromGPUv:
.text._Z12helloFromGPUv:
[----:B------:R-:W0:Y:S01]  /*0000*/  LDC R1, c[0x0][0x37c] ;  /* 0x0000df00ff017b82 */ /* 0x000e220000000800 */
[----:B------:R-:W1:Y:S01]  /*0010*/  S2R R8, SR_TID.X ;  /* 0x0000000000087919 */ /* 0x000e620000002100 */
[----:B0-----:R-:W-:Y:S01]  /*0020*/  VIADD R1, R1, 0xfffffff8 ;  /* 0xfffffff801017836 */ /* 0x001fe20000000000 */
[----:B------:R-:W-:Y:S01]  /*0030*/  MOV R0, 0x0 ;  /* 0x0000000000007802 */ /* 0x000fe20000000f00 */
[----:B------:R-:W0:Y:S01]  /*0040*/  LDCU UR4, c[0x0][0x2f8] ;  /* 0x00005f00ff0477ac */ /* 0x000e220008000800 */
[----:B------:R-:W1:Y:S03]  /*0050*/  S2R R9, SR_CTAID.X ;  /* 0x0000000000097919 */ /* 0x000e660000002500 */
[----:B------:R2:W3:Y:S01]  /*0060*/  LDC.64 R2, c[0x4][R0] ;  /* 0x0100000000027b82 */ /* 0x0004e20000000a00 */
[----:B------:R-:W4:Y:S01]  /*0070*/  LDCU.64 UR6, c[0x4][0x8] ;  /* 0x01000100ff0677ac */ /* 0x000f220008000a00 */
[----:B------:R-:W5:Y:S01]  /*0080*/  LDCU UR5, c[0x0][0x2fc] ;  /* 0x00005f80ff0577ac */ /* 0x000f620008000800 */
[----:B0-----:R-:W-:Y:S01]  /*0090*/  IADD3 R6, P0, PT, R1, UR4, RZ ;  /* 0x0000000401067c10 */ /* 0x001fe2000ff1e0ff */
[----:B----4-:R-:W-:Y:S01]  /*00a0*/  IMAD.U32 R4, RZ, RZ, UR6 ;  /* 0x00000006ff047e24 */ /* 0x010fe2000f8e00ff */
[----:B------:R-:W-:-:S03]  /*00b0*/  MOV R5, UR7 ;  /* 0x0000000700057c02 */ /* 0x000fc60008000f00 */
[----:B-----5:R-:W-:Y:S01]  /*00c0*/  IMAD.X R7, RZ, RZ, UR5, P0 ;  /* 0x00000005ff077e24 */ /* 0x020fe200080e06ff */
[----:B-1----:R2:W-:Y:S07]  /*00d0*/  STL.64 [R1], R8 ;  /* 0x0000000801007387 */ /* 0x0025ee0000100a00 */
[----:B------:R-:W-:-:S07]  /*00e0*/  LEPC R20, `(.L_x_0) ;  /* 0x000000001014794e */ /* 0x000fce0000000000 */
[----:B--23--:R-:W-:Y:S05]  /*00f0*/  CALL.ABS.NOINC R2 ;  /* 0x0000000002007343 */ /* 0x00cfea0003c00000 */
.L_x_0:
[----:B------:R-:W-:Y:S05]  /*0100*/  EXIT ;  /* 0x000000000000794d */ /* 0x000fea0003800000 */
.L_x_1:
[----:B------:R-:W-:-:S00]  /*0110*/  BRA `(.L_x_1) ;  /* 0xfffffffc00fc7947 */ /* 0x000fc0000383ffff */
[----:B------:R-:W-:-:S00]  /*0120*/  NOP ;  /* 0x0000000000007918 */ /* 0x000fc00000000000 */
        /* <DEDUP_REMOVED lines=13> */
.L_x_2:


//--------------------- .nv.global.init           --------------------------
	.section	.nv.global.init,"aw",@progbits
.nv.global.init:
	.type		$str,@object
	.size		$str,(.L_0 - $str)
$str:
        /*0000*/ 	.byte	0x48, 0x65, 0x6c, 0x6c, 0x6f, 0x20, 0x66, 0x72, 0x6f, 0x6d, 0x20, 0x47, 0x50, 0x55, 0x21, 0x20
        /*0010*/ 	.byte	0x54, 0x68, 0x72, 0x65, 0x61, 0x64, 0x3a, 0x20, 0x25, 0x64, 0x2c, 0x20, 0x42, 0x6c, 0x6f, 0x63
        /*0020*/ 	.byte	0x6b, 0x3a, 0x20, 0x25, 0x64, 0x0a, 0x00
.L_0:


//--------------------- .nv.shared.reserved.0     --------------------------
	.section	.nv.shared.reserved.0,"aw",@nobits
	.weak		__nv_reservedSMEM_offset_0_alias
	.size		__nv_reservedSMEM_offset_0_alias, 0, 64
	.other		__nv_reservedSMEM_offset_0_alias,@"STO_CUDA_RESERVED_SHARED STV_DEFAULT"
__nv_reservedSMEM_offset_0_alias:
	.zero		0
	.zero		64


//--------------------- .nv.constant0._Z12helloFromGPUv --------------------------
	.section	.nv.constant0._Z12helloFromGPUv,"a",@progbits
	.sectionflags	@""
	.align	4
.nv.constant0._Z12helloFromGPUv:
	.zero		896


//--------------------- SYMBOLS --------------------------

	.type		.nv.reservedSmem.offset0,@object
	.size		.nv.reservedSmem.offset0,0x4
	.type		vprintf,@function
